//
// Generated by NVIDIA NVVM Compiler
//
// Compiler Build ID: CL-36424714
// Cuda compilation tools, release 13.0, V13.0.88
// Based on NVVM 20.0.0
//

.version 9.0
.target sm_100
.address_size 64

	// .globl	_Z9rot13KernPcm

.visible .entry _Z9rot13KernPcm(
	.param .u64 .ptr .align 1 _Z9rot13KernPcm_param_0,
	.param .u64 _Z9rot13KernPcm_param_1
)
{
	.reg .pred 	%p<2>;
	.reg .b16 	%rs<10>;
	.reg .b32 	%r<5>;
	.reg .b64 	%rd<5>;

	ld.param.u64 	%rd1, [_Z9rot13KernPcm_param_0];
	cvta.to.global.u64 	%rd2, %rd1;
	mov.u32 	%r1, %tid.x;
	cvt.u64.u32 	%rd3, %r1;
	add.s64 	%rd4, %rd2, %rd3;
	ld.global.s8 	%r2, [%rd4];
	setp.gt.s32 	%p1, %r2, 90;
	selp.b16 	%rs1, 97, 65, %p1;
	selp.b32 	%r3, 65452, 65484, %p1;
	add.s32 	%r4, %r3, %r2;
	cvt.u16.u32 	%rs2, %r4;
	mul.hi.s16 	%rs3, %rs2, 20165;
	shr.u16 	%rs4, %rs3, 15;
	shr.u16 	%rs5, %rs3, 3;
	add.s16 	%rs6, %rs5, %rs4;
	mul.lo.s16 	%rs7, %rs6, 26;
	sub.s16 	%rs8, %rs2, %rs7;
	add.s16 	%rs9, %rs1, %rs8;
	st.global.u8 	[%rd4], %rs9;
	bar.sync 	0;
	ret;

}


// ===== COMPILED SASS (sm_100) =====

	.target	sm_100

	.elftype	@"ET_EXEC"


//--------------------- .note.nv.tkinfo           --------------------------
	.section	.note.nv.tkinfo,"",@"SHT_NOTE"
	.sectionflags	@"SHF_NOTE_NV_TKINFO"
	.tkinfo
        /*0018*/ 	.word	0x00000002
        /*0030*/ 	.string	""
        /*0030*/ 	.string	"ptxas"
        /*0030*/ 	.string	"Cuda compilation tools, release 13.0, V13.0.88"
        /*0030*/ 	.string	"Build cuda_13.0.r13.0/compiler.36424714_0"
        /*0030*/ 	.string	"-arch sm_100 -m 64 "



//--------------------- .note.nv.cuinfo           --------------------------
	.section	.note.nv.cuinfo,"",@"SHT_NOTE"
	.sectionflags	@"SHF_NOTE_NV_CUINFO"
        /*0018*/ 	.short	0x0002
        /*001a*/ 	.short	0x0064
        /*001c*/ 	.short	0x0082
	.zero		2


//--------------------- .nv.info                  --------------------------
	.section	.nv.info,"",@"SHT_CUDA_INFO"
	.align	4


	//----- nvinfo : EIATTR_REGCOUNT
	.align		4
        /*0000*/ 	.byte	0x04, 0x2f
        /*0002*/ 	.short	(.L_1 - .L_0)
	.align		4
.L_0:
        /*0004*/ 	.word	index@(_Z9rot13KernPcm)
        /*0008*/ 	.word	0x0000000a


	//----- nvinfo : EIATTR_FRAME_SIZE
	.align		4
.L_1:
        /*000c*/ 	.byte	0x04, 0x11
        /*000e*/ 	.short	(.L_3 - .L_2)
	.align		4
.L_2:
        /*0010*/ 	.word	index@(_Z9rot13KernPcm)
        /*0014*/ 	.word	0x00000000


	//----- nvinfo : EIATTR_MIN_STACK_SIZE
	.align		4
.L_3:
        /*0018*/ 	.byte	0x04, 0x12
        /*001a*/ 	.short	(.L_5 - .L_4)
	.align		4
.L_4:
        /*001c*/ 	.word	index@(_Z9rot13KernPcm)
        /*0020*/ 	.word	0x00000000
.L_5:


//--------------------- .nv.compat                --------------------------
	.section	.nv.compat,"",@"SHT_CUDA_COMPAT_INFO"
	.align	4
        /*0000*/ 	.byte	0x02, 0x09, 0x00, 0x00, 0x02, 0x02, 0x01, 0x00, 0x02, 0x05, 0x05, 0x00, 0x03, 0x07, 0x01, 0x01
        /*0010*/ 	.byte	0x02, 0x03, 0x00, 0x00, 0x02, 0x06, 0x01, 0x00, 0x04, 0x0b, 0x08, 0x00, 0x09, 0x00, 0x00, 0x00
        /*0020*/ 	.byte	0x00, 0x00, 0x00, 0x00


//--------------------- .nv.info._Z9rot13KernPcm  --------------------------
	.section	.nv.info._Z9rot13KernPcm,"",@"SHT_CUDA_INFO"
	.sectionflags	@""
	.align	4


	//----- nvinfo : EIATTR_CUDA_API_VERSION
	.align		4
        /*0000*/ 	.byte	0x04, 0x37
        /*0002*/ 	.short	(.L_7 - .L_6)
.L_6:
        /*0004*/ 	.word	0x00000082


	//----- nvinfo : EIATTR_KPARAM_INFO
	.align		4
.L_7:
        /*0008*/ 	.byte	0x04, 0x17
        /*000a*/ 	.short	(.L_9 - .L_8)
.L_8:
        /*000c*/ 	.word	0x00000000
        /*0010*/ 	.short	0x0001
        /*0012*/ 	.short	0x0008
        /*0014*/ 	.byte	0x00, 0xf0, 0x21, 0x00


	//----- nvinfo : EIATTR_KPARAM_INFO
	.align		4
.L_9:
        /*0018*/ 	.byte	0x04, 0x17
        /*001a*/ 	.short	(.L_11 - .L_10)
.L_10:
        /*001c*/ 	.word	0x00000000
        /*0020*/ 	.short	0x0000
        /*0022*/ 	.short	0x0000
        /*0024*/ 	.byte	0x00, 0xf5, 0x21, 0x00


	//----- nvinfo : EIATTR_SPARSE_MMA_MASK
	.align		4
.L_11:
        /*0028*/ 	.byte	0x03, 0x50
        /*002a*/ 	.short	0x0000


	//----- nvinfo : EIATTR_MAXREG_COUNT
	.align		4
        /*002c*/ 	.byte	0x03, 0x1b
        /*002e*/ 	.short	0x00ff


	//----- nvinfo : EIATTR_NUM_BARRIERS
	.align		4
        /*0030*/ 	.byte	0x02, 0x4c
        /*0032*/ 	.byte	0x01
	.zero		1


	//----- nvinfo : EIATTR_MERCURY_ISA_VERSION
	.align		4
        /*0034*/ 	.byte	0x03, 0x5f
        /*0036*/ 	.short	0x0101


	//----- nvinfo : EIATTR_VRC_CTA_INIT_COUNT
	.align		4
        /*0038*/ 	.byte	0x02, 0x4a
	.zero		1
	.zero		1


	//----- nvinfo : EIATTR_EXIT_INSTR_OFFSETS
	.align		4
        /*003c*/ 	.byte	0x04, 0x1c
        /*003e*/ 	.short	(.L_13 - .L_12)


	//   ....[0]....
.L_12:
        /*0040*/ 	.word	0x00000190


	//----- nvinfo : EIATTR_CBANK_PARAM_SIZE
	.align		4
.L_13:
        /*0044*/ 	.byte	0x03, 0x19
        /*0046*/ 	.short	0x0010


	//----- nvinfo : EIATTR_PARAM_CBANK
	.align		4
        /*0048*/ 	.byte	0x04, 0x0a
        /*004a*/ 	.short	(.L_15 - .L_14)
	.align		4
.L_14:
        /*004c*/ 	.word	index@(.nv.constant0._Z9rot13KernPcm)
        /*0050*/ 	.short	0x0380
        /*0052*/ 	.short	0x0010


	//----- nvinfo : EIATTR_SW_WAR
	.align		4
.L_15:
        /*0054*/ 	.byte	0x04, 0x36
        /*0056*/ 	.short	(.L_17 - .L_16)
.L_16:
        /*0058*/ 	.word	0x00000008
.L_17:


//--------------------- .nv.callgraph             --------------------------
	.section	.nv.callgraph,"",@"SHT_CUDA_CALLGRAPH"
	.align	4
	.sectionentsize	8
	.align		4
        /*0000*/ 	.word	0x00000000
	.align		4
        /*0004*/ 	.word	0xffffffff
	.align		4
        /*0008*/ 	.word	0x00000000
	.align		4
        /*000c*/ 	.word	0xfffffffe
	.align		4
        /*0010*/ 	.word	0x00000000
	.align		4
        /*0014*/ 	.word	0xfffffffd
	.align		4
        /*0018*/ 	.word	0x00000000
	.align		4
        /*001c*/ 	.word	0xfffffffc


//--------------------- .text._Z9rot13KernPcm     --------------------------
	.section	.text._Z9rot13KernPcm,"ax",@progbits
	.align	128
        .global         _Z9rot13KernPcm
        .type           _Z9rot13KernPcm,@function
        .size           _Z9rot13KernPcm,(.L_x_1 - _Z9rot13KernPcm)
        .other          _Z9rot13KernPcm,@"STO_CUDA_ENTRY STV_DEFAULT"
_Z9rot13KernPcm:
.text._Z9rot13KernPcm:
[----:B------:R-:W-:Y:S01]  /*0000*/  LDC R1, c[0x0][0x37c] ;  /* 0x0000df00ff017b82 */ /* 0x000fe20000000800 */
[----:B------:R-:W0:Y:S01]  /*0010*/  S2R R2, SR_TID.X ;  /* 0x0000000000027919 */ /* 0x000e220000002100 */
[----:B------:R-:W0:Y:S01]  /*0020*/  LDCU.64 UR6, c[0x0][0x380] ;  /* 0x00007000ff0677ac */ /* 0x000e220008000a00 */
[----:B------:R-:W1:Y:S01]  /*0030*/  LDCU.64 UR4, c[0x0][0x358] ;  /* 0x00006b00ff0477ac */ /* 0x000e620008000a00 */
[----:B0-----:R-:W-:-:S05]  /*0040*/  IADD3 R2, P0, PT, R2, UR6, RZ ;  /* 0x0000000602027c10 */ /* 0x001fca000ff1e0ff */
[----:B------:R-:W-:-:S05]  /*0050*/  IMAD.X R3, RZ, RZ, UR7, P0 ;  /* 0x00000007ff037e24 */ /* 0x000fca00080e06ff */
[----:B-1----:R-:W2:Y:S02]  /*0060*/  LDG.E.S8 R0, desc[UR4][R2.64] ;  /* 0x0000000402007981 */ /* 0x002ea4000c1e1300 */
[C---:B--2---:R-:W-:Y:S01]  /*0070*/  ISETP.GT.AND P0, PT, R0.reuse, 0x5a, PT ;  /* 0x0000005a0000780c */ /* 0x044fe20003f04270 */
[----:B------:R-:W-:-:S12]  /*0080*/  VIADD R7, R0, 0xffac ;  /* 0x0000ffac00077836 */ /* 0x000fd80000000000 */
[----:B------:R-:W-:-:S05]  /*0090*/  @!P0 VIADD R7, R0, 0xffcc ;  /* 0x0000ffcc00078836 */ /* 0x000fca0000000000 */
[----:B------:R-:W-:-:S05]  /*00a0*/  PRMT R0, R7, 0x9910, RZ ;  /* 0x0000991007007816 */ /* 0x000fca00000000ff */
[----:B------:R-:W-:-:S05]  /*00b0*/  IMAD R0, R0, 0x4ec5, RZ ;  /* 0x00004ec500007824 */ /* 0x000fca00078e02ff */
[----:B------:R-:W-:-:S04]  /*00c0*/  SHF.R.S32.HI R0, RZ, 0x10, R0 ;  /* 0x00000010ff007819 */ /* 0x000fc80000011400 */
[----:B------:R-:W-:-:S04]  /*00d0*/  LOP3.LUT R5, R0, 0xffff, RZ, 0xc0, !PT ;  /* 0x0000ffff00057812 */ /* 0x000fc800078ec0ff */
[----:B------:R-:W-:-:S04]  /*00e0*/  SHF.R.U32.HI R0, RZ, 0xf, R5 ;  /* 0x0000000fff007819 */ /* 0x000fc80000011605 */
[----:B------:R-:W-:-:S04]  /*00f0*/  LEA.HI R0, R5, R0, RZ, 0x1d ;  /* 0x0000000005007211 */ /* 0x000fc800078fe8ff */
[----:B------:R-:W-:-:S05]  /*0100*/  PRMT R0, R0, 0x9910, RZ ;  /* 0x0000991000007816 */ /* 0x000fca00000000ff */
[----:B------:R-:W-:-:S04]  /*0110*/  IMAD R0, R0, 0x1a, RZ ;  /* 0x0000001a00007824 */ /* 0x000fc800078e02ff */
[----:B------:R-:W-:-:S05]  /*0120*/  IMAD.MOV R0, RZ, RZ, -R0 ;  /* 0x000000ffff007224 */ /* 0x000fca00078e0a00 */
[----:B------:R-:W-:-:S05]  /*0130*/  PRMT R0, R0, 0x7710, RZ ;  /* 0x0000771000007816 */ /* 0x000fca00000000ff */
[----:B------:R-:W-:-:S04]  /*0140*/  IMAD.IADD R0, R0, 0x1, R7 ;  /* 0x0000000100007824 */ /* 0x000fc800078e0207 */
[C---:B------:R-:W-:Y:S02]  /*0150*/  VIADD R5, R0.reuse, 0x61 ;  /* 0x0000006100057836 */ /* 0x040fe40000000000 */
[----:B------:R-:W-:-:S05]  /*0160*/  @!P0 VIADD R5, R0, 0x41 ;  /* 0x0000004100058836 */ /* 0x000fca0000000000 */
[----:B------:R-:W-:Y:S01]  /*0170*/  STG.E.U8 desc[UR4][R2.64], R5 ;  /* 0x0000000502007986 */ /* 0x000fe2000c101104 */
[----:B------:R-:W-:Y:S06]  /*0180*/  BAR.SYNC.DEFER_BLOCKING 0x0 ;  /* 0x0000000000007b1d */ /* 0x000fec0000010000 */
[----:B------:R-:W-:Y:S05]  /*0190*/  EXIT ;  /* 0x000000000000794d */ /* 0x000fea0003800000 */
.L_x_0:
[----:B------:R-:W-:-:S00]  /*01a0*/  BRA `(.L_x_0) ;  /* 0xfffffffc00fc7947 */ /* 0x000fc0000383ffff */
[----:B------:R-:W-:-:S00]  /*01b0*/  NOP ;  /* 0x0000000000007918 */ /* 0x000fc00000000000 */
        /* <DEDUP_REMOVED lines=12> */
.L_x_1:


//--------------------- .nv.shared.reserved.0     --------------------------
	.section	.nv.shared.reserved.0,"aw",@nobits
	.weak		__nv_reservedSMEM_offset_0_alias
	.size		__nv_reservedSMEM_offset_0_alias, 0, 64
	.other		__nv_reservedSMEM_offset_0_alias,@"STO_CUDA_RESERVED_SHARED STV_DEFAULT"
__nv_reservedSMEM_offset_0_alias:
	.zero		0
	.zero		64


//--------------------- .nv.constant0._Z9rot13KernPcm --------------------------
	.section	.nv.constant0._Z9rot13KernPcm,"a",@progbits
	.sectionflags	@""
	.align	4
.nv.constant0._Z9rot13KernPcm:
	.zero		912


//--------------------- SYMBOLS --------------------------

	.type		.nv.reservedSmem.offset0,@object
	.size		.nv.reservedSmem.offset0,0x4
